//
// Generated by NVIDIA NVVM Compiler
//
// Compiler Build ID: CL-36424714
// Cuda compilation tools, release 13.0, V13.0.88
// Based on NVVM 20.0.0
//

.version 9.0
.target sm_100
.address_size 64

	// .globl	_Z14compute_on_gpuPiS_ii

.visible .entry _Z14compute_on_gpuPiS_ii(
	.param .u64 .ptr .align 1 _Z14compute_on_gpuPiS_ii_param_0,
	.param .u64 .ptr .align 1 _Z14compute_on_gpuPiS_ii_param_1,
	.param .u32 _Z14compute_on_gpuPiS_ii_param_2,
	.param .u32 _Z14compute_on_gpuPiS_ii_param_3
)
{


	ret;

}
	// .globl	_Z18padded_matrix_copyPiS_iii
.visible .entry _Z18padded_matrix_copyPiS_iii(
	.param .u64 .ptr .align 1 _Z18padded_matrix_copyPiS_iii_param_0,
	.param .u64 .ptr .align 1 _Z18padded_matrix_copyPiS_iii_param_1,
	.param .u32 _Z18padded_matrix_copyPiS_iii_param_2,
	.param .u32 _Z18padded_matrix_copyPiS_iii_param_3,
	.param .u32 _Z18padded_matrix_copyPiS_iii_param_4
)
{


	ret;

}


// ===== COMPILED SASS (sm_100) =====

	.target	sm_100

	.elftype	@"ET_EXEC"


//--------------------- .note.nv.tkinfo           --------------------------
	.section	.note.nv.tkinfo,"",@"SHT_NOTE"
	.sectionflags	@"SHF_NOTE_NV_TKINFO"
	.tkinfo
        /*0018*/ 	.word	0x00000002
        /*0030*/ 	.string	""
        /*0030*/ 	.string	"ptxas"
        /*0030*/ 	.string	"Cuda compilation tools, release 13.0, V13.0.88"
        /*0030*/ 	.string	"Build cuda_13.0.r13.0/compiler.36424714_0"
        /*0030*/ 	.string	"-arch sm_100 -m 64 "



//--------------------- .note.nv.cuinfo           --------------------------
	.section	.note.nv.cuinfo,"",@"SHT_NOTE"
	.sectionflags	@"SHF_NOTE_NV_CUINFO"
        /*0018*/ 	.short	0x0002
        /*001a*/ 	.short	0x0064
        /*001c*/ 	.short	0x0082
	.zero		2


//--------------------- .nv.info                  --------------------------
	.section	.nv.info,"",@"SHT_CUDA_INFO"
	.align	4


	//----- nvinfo : EIATTR_REGCOUNT
	.align		4
        /*0000*/ 	.byte	0x04, 0x2f
        /*0002*/ 	.short	(.L_1 - .L_0)
	.align		4
.L_0:
        /*0004*/ 	.word	index@(_Z14compute_on_gpuPiS_ii)
        /*0008*/ 	.word	0x00000004


	//----- nvinfo : EIATTR_FRAME_SIZE
	.align		4
.L_1:
        /*000c*/ 	.byte	0x04, 0x11
        /*000e*/ 	.short	(.L_3 - .L_2)
	.align		4
.L_2:
        /*0010*/ 	.word	index@(_Z14compute_on_gpuPiS_ii)
        /*0014*/ 	.word	0x00000000


	//----- nvinfo : EIATTR_REGCOUNT
	.align		4
.L_3:
        /*0018*/ 	.byte	0x04, 0x2f
        /*001a*/ 	.short	(.L_5 - .L_4)
	.align		4
.L_4:
        /*001c*/ 	.word	index@(_Z18padded_matrix_copyPiS_iii)
        /*0020*/ 	.word	0x00000004


	//----- nvinfo : EIATTR_FRAME_SIZE
	.align		4
.L_5:
        /*0024*/ 	.byte	0x04, 0x11
        /*0026*/ 	.short	(.L_7 - .L_6)
	.align		4
.L_6:
        /*0028*/ 	.word	index@(_Z18padded_matrix_copyPiS_iii)
        /*002c*/ 	.word	0x00000000


	//----- nvinfo : EIATTR_MIN_STACK_SIZE
	.align		4
.L_7:
        /*0030*/ 	.byte	0x04, 0x12
        /*0032*/ 	.short	(.L_9 - .L_8)
	.align		4
.L_8:
        /*0034*/ 	.word	index@(_Z18padded_matrix_copyPiS_iii)
        /*0038*/ 	.word	0x00000000


	//----- nvinfo : EIATTR_MIN_STACK_SIZE
	.align		4
.L_9:
        /*003c*/ 	.byte	0x04, 0x12
        /*003e*/ 	.short	(.L_11 - .L_10)
	.align		4
.L_10:
        /*0040*/ 	.word	index@(_Z14compute_on_gpuPiS_ii)
        /*0044*/ 	.word	0x00000000
.L_11:


//--------------------- .nv.compat                --------------------------
	.section	.nv.compat,"",@"SHT_CUDA_COMPAT_INFO"
	.align	4
        /*0000*/ 	.byte	0x02, 0x09, 0x00, 0x00, 0x02, 0x02, 0x01, 0x00, 0x02, 0x05, 0x05, 0x00, 0x03, 0x07, 0x01, 0x01
        /*0010*/ 	.byte	0x02, 0x03, 0x00, 0x00, 0x02, 0x06, 0x01, 0x00, 0x04, 0x0b, 0x08, 0x00, 0x09, 0x00, 0x00, 0x00
        /*0020*/ 	.byte	0x00, 0x00, 0x00, 0x00


//--------------------- .nv.info._Z18padded_matrix_copyPiS_iii --------------------------
	.section	.nv.info._Z18padded_matrix_copyPiS_iii,"",@"SHT_CUDA_INFO"
	.sectionflags	@""
	.align	4


	//----- nvinfo : EIATTR_CUDA_API_VERSION
	.align		4
        /*0000*/ 	.byte	0x04, 0x37
        /*0002*/ 	.short	(.L_13 - .L_12)
.L_12:
        /*0004*/ 	.word	0x00000082


	//----- nvinfo : EIATTR_KPARAM_INFO
	.align		4
.L_13:
        /*0008*/ 	.byte	0x04, 0x17
        /*000a*/ 	.short	(.L_15 - .L_14)
.L_14:
        /*000c*/ 	.word	0x00000000
        /*0010*/ 	.short	0x0004
        /*0012*/ 	.short	0x0018
        /*0014*/ 	.byte	0x00, 0xf0, 0x11, 0x00


	//----- nvinfo : EIATTR_KPARAM_INFO
	.align		4
.L_15:
        /*0018*/ 	.byte	0x04, 0x17
        /*001a*/ 	.short	(.L_17 - .L_16)
.L_16:
        /*001c*/ 	.word	0x00000000
        /*0020*/ 	.short	0x0003
        /*0022*/ 	.short	0x0014
        /*0024*/ 	.byte	0x00, 0xf0, 0x11, 0x00


	//----- nvinfo : EIATTR_KPARAM_INFO
	.align		4
.L_17:
        /*0028*/ 	.byte	0x04, 0x17
        /*002a*/ 	.short	(.L_19 - .L_18)
.L_18:
        /*002c*/ 	.word	0x00000000
        /*0030*/ 	.short	0x0002
        /*0032*/ 	.short	0x0010
        /*0034*/ 	.byte	0x00, 0xf0, 0x11, 0x00


	//----- nvinfo : EIATTR_KPARAM_INFO
	.align		4
.L_19:
        /*0038*/ 	.byte	0x04, 0x17
        /*003a*/ 	.short	(.L_21 - .L_20)
.L_20:
        /*003c*/ 	.word	0x00000000
        /*0040*/ 	.short	0x0001
        /*0042*/ 	.short	0x0008
        /*0044*/ 	.byte	0x00, 0xf5, 0x21, 0x00


	//----- nvinfo : EIATTR_KPARAM_INFO
	.align		4
.L_21:
        /*0048*/ 	.byte	0x04, 0x17
        /*004a*/ 	.short	(.L_23 - .L_22)
.L_22:
        /*004c*/ 	.word	0x00000000
        /*0050*/ 	.short	0x0000
        /*0052*/ 	.short	0x0000
        /*0054*/ 	.byte	0x00, 0xf5, 0x21, 0x00


	//----- nvinfo : EIATTR_SPARSE_MMA_MASK
	.align		4
.L_23:
        /*0058*/ 	.byte	0x03, 0x50
        /*005a*/ 	.short	0x0000


	//----- nvinfo : EIATTR_MAXREG_COUNT
	.align		4
        /*005c*/ 	.byte	0x03, 0x1b
        /*005e*/ 	.short	0x00ff


	//----- nvinfo : EIATTR_MERCURY_ISA_VERSION
	.align		4
        /*0060*/ 	.byte	0x03, 0x5f
        /*0062*/ 	.short	0x0101


	//----- nvinfo : EIATTR_VRC_CTA_INIT_COUNT
	.align		4
        /*0064*/ 	.byte	0x02, 0x4a
	.zero		1
	.zero		1


	//----- nvinfo : EIATTR_EXIT_INSTR_OFFSETS
	.align		4
        /*0068*/ 	.byte	0x04, 0x1c
        /*006a*/ 	.short	(.L_25 - .L_24)


	//   ....[0]....
.L_24:
        /*006c*/ 	.word	0x00000010


	//----- nvinfo : EIATTR_CBANK_PARAM_SIZE
	.align		4
.L_25:
        /*0070*/ 	.byte	0x03, 0x19
        /*0072*/ 	.short	0x001c


	//----- nvinfo : EIATTR_PARAM_CBANK
	.align		4
        /*0074*/ 	.byte	0x04, 0x0a
        /*0076*/ 	.short	(.L_27 - .L_26)
	.align		4
.L_26:
        /*0078*/ 	.word	index@(.nv.constant0._Z18padded_matrix_copyPiS_iii)
        /*007c*/ 	.short	0x0380
        /*007e*/ 	.short	0x001c


	//----- nvinfo : EIATTR_SW_WAR
	.align		4
.L_27:
        /*0080*/ 	.byte	0x04, 0x36
        /*0082*/ 	.short	(.L_29 - .L_28)
.L_28:
        /*0084*/ 	.word	0x00000008
.L_29:


//--------------------- .nv.info._Z14compute_on_gpuPiS_ii --------------------------
	.section	.nv.info._Z14compute_on_gpuPiS_ii,"",@"SHT_CUDA_INFO"
	.sectionflags	@""
	.align	4


	//----- nvinfo : EIATTR_CUDA_API_VERSION
	.align		4
        /*0000*/ 	.byte	0x04, 0x37
        /*0002*/ 	.short	(.L_31 - .L_30)
.L_30:
        /*0004*/ 	.word	0x00000082


	//----- nvinfo : EIATTR_KPARAM_INFO
	.align		4
.L_31:
        /*0008*/ 	.byte	0x04, 0x17
        /*000a*/ 	.short	(.L_33 - .L_32)
.L_32:
        /*000c*/ 	.word	0x00000000
        /*0010*/ 	.short	0x0003
        /*0012*/ 	.short	0x0014
        /*0014*/ 	.byte	0x00, 0xf0, 0x11, 0x00


	//----- nvinfo : EIATTR_KPARAM_INFO
	.align		4
.L_33:
        /*0018*/ 	.byte	0x04, 0x17
        /*001a*/ 	.short	(.L_35 - .L_34)
.L_34:
        /*001c*/ 	.word	0x00000000
        /*0020*/ 	.short	0x0002
        /*0022*/ 	.short	0x0010
        /*0024*/ 	.byte	0x00, 0xf0, 0x11, 0x00


	//----- nvinfo : EIATTR_KPARAM_INFO
	.align		4
.L_35:
        /*0028*/ 	.byte	0x04, 0x17
        /*002a*/ 	.short	(.L_37 - .L_36)
.L_36:
        /*002c*/ 	.word	0x00000000
        /*0030*/ 	.short	0x0001
        /*0032*/ 	.short	0x0008
        /*0034*/ 	.byte	0x00, 0xf5, 0x21, 0x00


	//----- nvinfo : EIATTR_KPARAM_INFO
	.align		4
.L_37:
        /*0038*/ 	.byte	0x04, 0x17
        /*003a*/ 	.short	(.L_39 - .L_38)
.L_38:
        /*003c*/ 	.word	0x00000000
        /*0040*/ 	.short	0x0000
        /*0042*/ 	.short	0x0000
        /*0044*/ 	.byte	0x00, 0xf5, 0x21, 0x00


	//----- nvinfo : EIATTR_SPARSE_MMA_MASK
	.align		4
.L_39:
        /*0048*/ 	.byte	0x03, 0x50
        /*004a*/ 	.short	0x0000


	//----- nvinfo : EIATTR_MAXREG_COUNT
	.align		4
        /*004c*/ 	.byte	0x03, 0x1b
        /*004e*/ 	.short	0x00ff


	//----- nvinfo : EIATTR_MERCURY_ISA_VERSION
	.align		4
        /*0050*/ 	.byte	0x03, 0x5f
        /*0052*/ 	.short	0x0101


	//----- nvinfo : EIATTR_VRC_CTA_INIT_COUNT
	.align		4
        /*0054*/ 	.byte	0x02, 0x4a
	.zero		1
	.zero		1


	//----- nvinfo : EIATTR_EXIT_INSTR_OFFSETS
	.align		4
        /*0058*/ 	.byte	0x04, 0x1c
        /*005a*/ 	.short	(.L_41 - .L_40)


	//   ....[0]....
.L_40:
        /*005c*/ 	.word	0x00000010


	//----- nvinfo : EIATTR_CBANK_PARAM_SIZE
	.align		4
.L_41:
        /*0060*/ 	.byte	0x03, 0x19
        /*0062*/ 	.short	0x0018


	//----- nvinfo : EIATTR_PARAM_CBANK
	.align		4
        /*0064*/ 	.byte	0x04, 0x0a
        /*0066*/ 	.short	(.L_43 - .L_42)
	.align		4
.L_42:
        /*0068*/ 	.word	index@(.nv.constant0._Z14compute_on_gpuPiS_ii)
        /*006c*/ 	.short	0x0380
        /*006e*/ 	.short	0x0018


	//----- nvinfo : EIATTR_SW_WAR
	.align		4
.L_43:
        /*0070*/ 	.byte	0x04, 0x36
        /*0072*/ 	.short	(.L_45 - .L_44)
.L_44:
        /*0074*/ 	.word	0x00000008
.L_45:


//--------------------- .nv.callgraph             --------------------------
	.section	.nv.callgraph,"",@"SHT_CUDA_CALLGRAPH"
	.align	4
	.sectionentsize	8
	.align		4
        /*0000*/ 	.word	0x00000000
	.align		4
        /*0004*/ 	.word	0xffffffff
	.align		4
        /*0008*/ 	.word	0x00000000
	.align		4
        /*000c*/ 	.word	0xfffffffe
	.align		4
        /*0010*/ 	.word	0x00000000
	.align		4
        /*0014*/ 	.word	0xfffffffd
	.align		4
        /*0018*/ 	.word	0x00000000
	.align		4
        /*001c*/ 	.word	0xfffffffc


//--------------------- .text._Z18padded_matrix_copyPiS_iii --------------------------
	.section	.text._Z18padded_matrix_copyPiS_iii,"ax",@progbits
	.align	128
        .global         _Z18padded_matrix_copyPiS_iii
        .type           _Z18padded_matrix_copyPiS_iii,@function
        .size           _Z18padded_matrix_copyPiS_iii,(.L_x_2 - _Z18padded_matrix_copyPiS_iii)
        .other          _Z18padded_matrix_copyPiS_iii,@"STO_CUDA_ENTRY STV_DEFAULT"
_Z18padded_matrix_copyPiS_iii:
.text._Z18padded_matrix_copyPiS_iii:
[----:B------:R-:W-:Y:S01]  /*0000*/  LDC R1, c[0x0][0x37c] ;  /* 0x0000df00ff017b82 */ /* 0x000fe20000000800 */
[----:B------:R-:W-:Y:S05]  /*0010*/  EXIT ;  /* 0x000000000000794d */ /* 0x000fea0003800000 */
.L_x_0:
[----:B------:R-:W-:-:S00]  /*0020*/  BRA `(.L_x_0) ;  /* 0xfffffffc00fc7947 */ /* 0x000fc0000383ffff */
[----:B------:R-:W-:-:S00]  /*0030*/  NOP ;  /* 0x0000000000007918 */ /* 0x000fc00000000000 */
        /* <DEDUP_REMOVED lines=12> */
.L_x_2:


//--------------------- .text._Z14compute_on_gpuPiS_ii --------------------------
	.section	.text._Z14compute_on_gpuPiS_ii,"ax",@progbits
	.align	128
        .global         _Z14compute_on_gpuPiS_ii
        .type           _Z14compute_on_gpuPiS_ii,@function
        .size           _Z14compute_on_gpuPiS_ii,(.L_x_3 - _Z14compute_on_gpuPiS_ii)
        .other          _Z14compute_on_gpuPiS_ii,@"STO_CUDA_ENTRY STV_DEFAULT"
_Z14compute_on_gpuPiS_ii:
.text._Z14compute_on_gpuPiS_ii:
[----:B------:R-:W-:Y:S01]  /*0000*/  LDC R1, c[0x0][0x37c] ;  /* 0x0000df00ff017b82 */ /* 0x000fe20000000800 */
[----:B------:R-:W-:Y:S05]  /*0010*/  EXIT ;  /* 0x000000000000794d */ /* 0x000fea0003800000 */
.L_x_1:
        /* <DEDUP_REMOVED lines=14> */
.L_x_3:


//--------------------- .nv.shared.reserved.0     --------------------------
	.section	.nv.shared.reserved.0,"aw",@nobits
	.weak		__nv_reservedSMEM_offset_0_alias
	.size		__nv_reservedSMEM_offset_0_alias, 0, 64
	.other		__nv_reservedSMEM_offset_0_alias,@"STO_CUDA_RESERVED_SHARED STV_DEFAULT"
__nv_reservedSMEM_offset_0_alias:
	.zero		0
	.zero		64


//--------------------- .nv.constant0._Z18padded_matrix_copyPiS_iii --------------------------
	.section	.nv.constant0._Z18padded_matrix_copyPiS_iii,"a",@progbits
	.sectionflags	@""
	.align	4
.nv.constant0._Z18padded_matrix_copyPiS_iii:
	.zero		924


//--------------------- .nv.constant0._Z14compute_on_gpuPiS_ii --------------------------
	.section	.nv.constant0._Z14compute_on_gpuPiS_ii,"a",@progbits
	.sectionflags	@""
	.align	4
.nv.constant0._Z14compute_on_gpuPiS_ii:
	.zero		920


//--------------------- SYMBOLS --------------------------

	.type		.nv.reservedSmem.offset0,@object
	.size		.nv.reservedSmem.offset0,0x4
